//
// Generated by NVIDIA NVVM Compiler
//
// Compiler Build ID: CL-36424714
// Cuda compilation tools, release 13.0, V13.0.88
// Based on NVVM 20.0.0
//

.version 9.0
.target sm_100
.address_size 64

	// .globl	_Z31cooperative_groups_basic_kernelPii

.visible .entry _Z31cooperative_groups_basic_kernelPii(
	.param .u64 .ptr .align 1 _Z31cooperative_groups_basic_kernelPii_param_0,
	.param .u32 _Z31cooperative_groups_basic_kernelPii_param_1
)
{
	.reg .pred 	%p<3>;
	.reg .b32 	%r<19>;
	.reg .b64 	%rd<7>;

	ld.param.u64 	%rd2, [_Z31cooperative_groups_basic_kernelPii_param_0];
	ld.param.u32 	%r2, [_Z31cooperative_groups_basic_kernelPii_param_1];
	cvta.to.global.u64 	%rd1, %rd2;
	mov.u32 	%r3, %tid.x;
	mov.u32 	%r4, %tid.y;
	mov.u32 	%r5, %tid.z;
	mov.u32 	%r6, %ntid.x;
	mov.u32 	%r7, %ntid.y;
	mad.lo.s32 	%r8, %r5, %r7, %r4;
	mad.lo.s32 	%r1, %r8, %r6, %r3;
	setp.ge.s32 	%p1, %r1, %r2;
	@%p1 bra 	$L__BB0_2;
	shl.b32 	%r9, %r1, 1;
	mul.wide.u32 	%rd3, %r1, 4;
	add.s64 	%rd4, %rd1, %rd3;
	st.global.u32 	[%rd4], %r9;
$L__BB0_2:
	barrier.sync 	0;
	and.b32  	%r10, %r1, 15;
	setp.ne.s32 	%p2, %r10, 0;
	@%p2 bra 	$L__BB0_4;
	mov.u32 	%r11, %ctaid.x;
	shl.b32 	%r12, %r11, 4;
	mul.wide.u32 	%rd5, %r12, 4;
	add.s64 	%rd6, %rd1, %rd5;
	ld.global.u32 	%r13, [%rd6];
	add.s32 	%r14, %r13, 1000;
	st.global.u32 	[%rd6], %r14;
$L__BB0_4:
	// begin inline asm
	mov.u32 %r15, %laneid;
	// end inline asm
	and.b32  	%r16, %r15, -16;
	mov.b32 	%r17, 65535;
	shl.b32 	%r18, %r17, %r16;
	bar.warp.sync 	%r18;
	ret;

}


// ===== COMPILED SASS (sm_100) =====

	.target	sm_100

	.elftype	@"ET_EXEC"


//--------------------- .note.nv.tkinfo           --------------------------
	.section	.note.nv.tkinfo,"",@"SHT_NOTE"
	.sectionflags	@"SHF_NOTE_NV_TKINFO"
	.tkinfo
        /*0018*/ 	.word	0x00000002
        /*0030*/ 	.string	""
        /*0030*/ 	.string	"ptxas"
        /*0030*/ 	.string	"Cuda compilation tools, release 13.0, V13.0.88"
        /*0030*/ 	.string	"Build cuda_13.0.r13.0/compiler.36424714_0"
        /*0030*/ 	.string	"-arch sm_100 -m 64 "



//--------------------- .note.nv.cuinfo           --------------------------
	.section	.note.nv.cuinfo,"",@"SHT_NOTE"
	.sectionflags	@"SHF_NOTE_NV_CUINFO"
        /*0018*/ 	.short	0x0002
        /*001a*/ 	.short	0x0064
        /*001c*/ 	.short	0x0082
	.zero		2


//--------------------- .nv.info                  --------------------------
	.section	.nv.info,"",@"SHT_CUDA_INFO"
	.align	4


	//----- nvinfo : EIATTR_REGCOUNT
	.align		4
        /*0000*/ 	.byte	0x04, 0x2f
        /*0002*/ 	.short	(.L_1 - .L_0)
	.align		4
.L_0:
        /*0004*/ 	.word	index@(_Z31cooperative_groups_basic_kernelPii)
        /*0008*/ 	.word	0x0000000e


	//----- nvinfo : EIATTR_FRAME_SIZE
	.align		4
.L_1:
        /*000c*/ 	.byte	0x04, 0x11
        /*000e*/ 	.short	(.L_3 - .L_2)
	.align		4
.L_2:
        /*0010*/ 	.word	index@(_Z31cooperative_groups_basic_kernelPii)
        /*0014*/ 	.word	0x00000000


	//----- nvinfo : EIATTR_MIN_STACK_SIZE
	.align		4
.L_3:
        /*0018*/ 	.byte	0x04, 0x12
        /*001a*/ 	.short	(.L_5 - .L_4)
	.align		4
.L_4:
        /*001c*/ 	.word	index@(_Z31cooperative_groups_basic_kernelPii)
        /*0020*/ 	.word	0x00000000
.L_5:


//--------------------- .nv.compat                --------------------------
	.section	.nv.compat,"",@"SHT_CUDA_COMPAT_INFO"
	.align	4
        /*0000*/ 	.byte	0x02, 0x09, 0x00, 0x00, 0x02, 0x02, 0x01, 0x00, 0x02, 0x05, 0x05, 0x00, 0x03, 0x07, 0x01, 0x01
        /*0010*/ 	.byte	0x02, 0x03, 0x00, 0x00, 0x02, 0x06, 0x01, 0x00, 0x04, 0x0b, 0x08, 0x00, 0x09, 0x00, 0x00, 0x00
        /*0020*/ 	.byte	0x00, 0x00, 0x00, 0x00


//--------------------- .nv.info._Z31cooperative_groups_basic_kernelPii --------------------------
	.section	.nv.info._Z31cooperative_groups_basic_kernelPii,"",@"SHT_CUDA_INFO"
	.sectionflags	@""
	.align	4


	//----- nvinfo : EIATTR_CUDA_API_VERSION
	.align		4
        /*0000*/ 	.byte	0x04, 0x37
        /*0002*/ 	.short	(.L_7 - .L_6)
.L_6:
        /*0004*/ 	.word	0x00000082


	//----- nvinfo : EIATTR_KPARAM_INFO
	.align		4
.L_7:
        /*0008*/ 	.byte	0x04, 0x17
        /*000a*/ 	.short	(.L_9 - .L_8)
.L_8:
        /*000c*/ 	.word	0x00000000
        /*0010*/ 	.short	0x0001
        /*0012*/ 	.short	0x0008
        /*0014*/ 	.byte	0x00, 0xf0, 0x11, 0x00


	//----- nvinfo : EIATTR_KPARAM_INFO
	.align		4
.L_9:
        /*0018*/ 	.byte	0x04, 0x17
        /*001a*/ 	.short	(.L_11 - .L_10)
.L_10:
        /*001c*/ 	.word	0x00000000
        /*0020*/ 	.short	0x0000
        /*0022*/ 	.short	0x0000
        /*0024*/ 	.byte	0x00, 0xf5, 0x21, 0x00


	//----- nvinfo : EIATTR_SPARSE_MMA_MASK
	.align		4
.L_11:
        /*0028*/ 	.byte	0x03, 0x50
        /*002a*/ 	.short	0x0000


	//----- nvinfo : EIATTR_MAXREG_COUNT
	.align		4
        /*002c*/ 	.byte	0x03, 0x1b
        /*002e*/ 	.short	0x00ff


	//----- nvinfo : EIATTR_NUM_BARRIERS
	.align		4
        /*0030*/ 	.byte	0x02, 0x4c
        /*0032*/ 	.byte	0x01
	.zero		1


	//----- nvinfo : EIATTR_MERCURY_ISA_VERSION
	.align		4
        /*0034*/ 	.byte	0x03, 0x5f
        /*0036*/ 	.short	0x0101


	//----- nvinfo : EIATTR_COOP_GROUP_MASK_REGIDS
	.align		4
        /*0038*/ 	.byte	0x04, 0x29
        /*003a*/ 	.short	(.L_13 - .L_12)


	//   ....[0]....
.L_12:
        /*003c*/ 	.word	0xffffffff


	//   ....[1]....
        /*0040*/ 	.word	0x05000000


	//----- nvinfo : EIATTR_COOP_GROUP_INSTR_OFFSETS
	.align		4
.L_13:
        /*0044*/ 	.byte	0x04, 0x28
        /*0046*/ 	.short	(.L_15 - .L_14)


	//   ....[0]....
.L_14:
        /*0048*/ 	.word	0x00000140


	//   ....[1]....
        /*004c*/ 	.word	0x000001c0


	//----- nvinfo : EIATTR_VRC_CTA_INIT_COUNT
	.align		4
.L_15:
        /*0050*/ 	.byte	0x02, 0x4a
	.zero		1
	.zero		1


	//----- nvinfo : EIATTR_EXIT_INSTR_OFFSETS
	.align		4
        /*0054*/ 	.byte	0x04, 0x1c
        /*0056*/ 	.short	(.L_17 - .L_16)


	//   ....[0]....
.L_16:
        /*0058*/ 	.word	0x000001d0


	//----- nvinfo : EIATTR_CBANK_PARAM_SIZE
	.align		4
.L_17:
        /*005c*/ 	.byte	0x03, 0x19
        /*005e*/ 	.short	0x000c


	//----- nvinfo : EIATTR_PARAM_CBANK
	.align		4
        /*0060*/ 	.byte	0x04, 0x0a
        /*0062*/ 	.short	(.L_19 - .L_18)
	.align		4
.L_18:
        /*0064*/ 	.word	index@(.nv.constant0._Z31cooperative_groups_basic_kernelPii)
        /*0068*/ 	.short	0x0380
        /*006a*/ 	.short	0x000c


	//----- nvinfo : EIATTR_SW_WAR
	.align		4
.L_19:
        /*006c*/ 	.byte	0x04, 0x36
        /*006e*/ 	.short	(.L_21 - .L_20)
.L_20:
        /*0070*/ 	.word	0x00000008
.L_21:


//--------------------- .nv.callgraph             --------------------------
	.section	.nv.callgraph,"",@"SHT_CUDA_CALLGRAPH"
	.align	4
	.sectionentsize	8
	.align		4
        /*0000*/ 	.word	0x00000000
	.align		4
        /*0004*/ 	.word	0xffffffff
	.align		4
        /*0008*/ 	.word	0x00000000
	.align		4
        /*000c*/ 	.word	0xfffffffe
	.align		4
        /*0010*/ 	.word	0x00000000
	.align		4
        /*0014*/ 	.word	0xfffffffd
	.align		4
        /*0018*/ 	.word	0x00000000
	.align		4
        /*001c*/ 	.word	0xfffffffc


//--------------------- .text._Z31cooperative_groups_basic_kernelPii --------------------------
	.section	.text._Z31cooperative_groups_basic_kernelPii,"ax",@progbits
	.align	128
        .global         _Z31cooperative_groups_basic_kernelPii
        .type           _Z31cooperative_groups_basic_kernelPii,@function
        .size           _Z31cooperative_groups_basic_kernelPii,(.L_x_1 - _Z31cooperative_groups_basic_kernelPii)
        .other          _Z31cooperative_groups_basic_kernelPii,@"STO_CUDA_ENTRY STV_DEFAULT"
_Z31cooperative_groups_basic_kernelPii:
.text._Z31cooperative_groups_basic_kernelPii:
[----:B------:R-:W-:Y:S01]  /*0000*/  LDC R1, c[0x0][0x37c] ;  /* 0x0000df00ff017b82 */ /* 0x000fe20000000800 */
[----:B------:R-:W0:Y:S01]  /*0010*/  S2R R0, SR_TID.Y ;  /* 0x0000000000007919 */ /* 0x000e220000002200 */
[----:B------:R-:W1:Y:S01]  /*0020*/  LDCU UR4, c[0x0][0x360] ;  /* 0x00006c00ff0477ac */ /* 0x000e620008000800 */
[----:B------:R-:W0:Y:S01]  /*0030*/  S2R R3, SR_TID.Z ;  /* 0x0000000000037919 */ /* 0x000e220000002300 */
[----:B------:R-:W0:Y:S01]  /*0040*/  LDCU UR5, c[0x0][0x364] ;  /* 0x00006c80ff0577ac */ /* 0x000e220008000800 */
[----:B------:R-:W1:Y:S01]  /*0050*/  S2R R7, SR_TID.X ;  /* 0x0000000000077919 */ /* 0x000e620000002100 */
[----:B------:R-:W2:Y:S01]  /*0060*/  LDCU UR6, c[0x0][0x388] ;  /* 0x00007100ff0677ac */ /* 0x000ea20008000800 */
[----:B0-----:R-:W-:-:S04]  /*0070*/  IMAD R0, R3, UR5, R0 ;  /* 0x0000000503007c24 */ /* 0x001fc8000f8e0200 */
[----:B-1----:R-:W-:Y:S01]  /*0080*/  IMAD R7, R0, UR4, R7 ;  /* 0x0000000400077c24 */ /* 0x002fe2000f8e0207 */
[----:B------:R-:W0:Y:S04]  /*0090*/  LDCU.64 UR4, c[0x0][0x358] ;  /* 0x00006b00ff0477ac */ /* 0x000e280008000a00 */
[C---:B------:R-:W-:Y:S02]  /*00a0*/  LOP3.LUT P0, RZ, R7.reuse, 0xf, RZ, 0xc0, !PT ;  /* 0x0000000f07ff7812 */ /* 0x040fe4000780c0ff */
[----:B--2---:R-:W-:-:S11]  /*00b0*/  ISETP.GE.AND P1, PT, R7, UR6, PT ;  /* 0x0000000607007c0c */ /* 0x004fd6000bf26270 */
[----:B------:R-:W1:Y:S01]  /*00c0*/  @!P0 S2R R9, SR_CTAID.X ;  /* 0x0000000000098919 */ /* 0x000e620000002500 */
[----:B------:R-:W2:Y:S08]  /*00d0*/  @!P0 LDC.64 R4, c[0x0][0x380] ;  /* 0x0000e000ff048b82 */ /* 0x000eb00000000a00 */
[----:B------:R-:W3:Y:S01]  /*00e0*/  @!P1 LDC.64 R2, c[0x0][0x380] ;  /* 0x0000e000ff029b82 */ /* 0x000ee20000000a00 */
[----:B-1----:R-:W-:-:S02]  /*00f0*/  @!P0 IMAD.SHL.U32 R9, R9, 0x10, RZ ;  /* 0x0000001009098824 */ /* 0x002fc400078e00ff */
[----:B---3--:R-:W-:-:S04]  /*0100*/  @!P1 IMAD.WIDE.U32 R2, R7, 0x4, R2 ;  /* 0x0000000407029825 */ /* 0x008fc800078e0002 */
[----:B------:R-:W-:Y:S02]  /*0110*/  @!P1 IMAD.SHL.U32 R7, R7, 0x2, RZ ;  /* 0x0000000207079824 */ /* 0x000fe400078e00ff */
[----:B--2---:R-:W-:-:S03]  /*0120*/  @!P0 IMAD.WIDE.U32 R4, R9, 0x4, R4 ;  /* 0x0000000409048825 */ /* 0x004fc600078e0004 */
[----:B0-----:R-:W-:Y:S01]  /*0130*/  @!P1 STG.E desc[UR4][R2.64], R7 ;  /* 0x0000000702009986 */ /* 0x001fe2000c101904 */
[----:B------:R-:W-:Y:S06]  /*0140*/  BAR.SYNC.DEFER_BLOCKING 0x0 ;  /* 0x0000000000007b1d */ /* 0x000fec0000010000 */
[----:B------:R-:W2:Y:S01]  /*0150*/  @!P0 LDG.E R0, desc[UR4][R4.64] ;  /* 0x0000000404008981 */ /* 0x000ea2000c1e1900 */
[----:B------:R-:W-:Y:S01]  /*0160*/  MOV R11, 0xffff ;  /* 0x0000ffff000b7802 */ /* 0x000fe20000000f00 */
[----:B------:R-:W0:Y:S01]  /*0170*/  S2R R6, SR_LANEID ;  /* 0x0000000000067919 */ /* 0x000e220000000000 */
[----:B--2---:R-:W-:-:S02]  /*0180*/  @!P0 IADD3 R9, PT, PT, R0, 0x3e8, RZ ;  /* 0x000003e800098810 */ /* 0x004fc40007ffe0ff */
[----:B0-----:R-:W-:-:S03]  /*0190*/  LOP3.LUT R0, R6, 0xfffffff0, RZ, 0xc0, !PT ;  /* 0xfffffff006007812 */ /* 0x001fc600078ec0ff */
[----:B------:R-:W-:Y:S01]  /*01a0*/  @!P0 STG.E desc[UR4][R4.64], R9 ;  /* 0x0000000904008986 */ /* 0x000fe2000c101904 */
[----:B------:R-:W-:-:S04]  /*01b0*/  SHF.L.U32 R0, R11, R0, RZ ;  /* 0x000000000b007219 */ /* 0x000fc800000006ff */
[----:B------:R-:W-:Y:S05]  /*01c0*/  WARPSYNC R0 ;  /* 0x0000000000007348 */ /* 0x000fea0003800000 */
[----:B------:R-:W-:Y:S05]  /*01d0*/  EXIT ;  /* 0x000000000000794d */ /* 0x000fea0003800000 */
.L_x_0:
[----:B------:R-:W-:-:S00]  /*01e0*/  BRA `(.L_x_0) ;  /* 0xfffffffc00fc7947 */ /* 0x000fc0000383ffff */
[----:B------:R-:W-:-:S00]  /*01f0*/  NOP ;  /* 0x0000000000007918 */ /* 0x000fc00000000000 */
        /* <DEDUP_REMOVED lines=8> */
.L_x_1:


//--------------------- .nv.shared.reserved.0     --------------------------
	.section	.nv.shared.reserved.0,"aw",@nobits
	.weak		__nv_reservedSMEM_offset_0_alias
	.size		__nv_reservedSMEM_offset_0_alias, 0, 64
	.other		__nv_reservedSMEM_offset_0_alias,@"STO_CUDA_RESERVED_SHARED STV_DEFAULT"
__nv_reservedSMEM_offset_0_alias:
	.zero		0
	.zero		64


//--------------------- .nv.constant0._Z31cooperative_groups_basic_kernelPii --------------------------
	.section	.nv.constant0._Z31cooperative_groups_basic_kernelPii,"a",@progbits
	.sectionflags	@""
	.align	4
.nv.constant0._Z31cooperative_groups_basic_kernelPii:
	.zero		908


//--------------------- SYMBOLS --------------------------

	.type		.nv.reservedSmem.offset0,@object
	.size		.nv.reservedSmem.offset0,0x4
